	.headerflags	@"EF_CUDA_TEXMODE_UNIFIED EF_CUDA_64BIT_ADDRESS EF_CUDA_ACCELERATORS EF_CUDA_SM90 EF_CUDA_VIRTUAL_SM(EF_CUDA_SM90)"
	.elftype	@"ET_EXEC"


//--------------------- .nv.info                  --------------------------
	.section	.nv.info,"",@"SHT_CUDA_INFO"
	.align	4


	//----- nvinfo : EIATTR_REGCOUNT
	.align		4
        /*0000*/ 	.byte	0x04, 0x2f
        /*0002*/ 	.short	(.L_1 - .L_0)
	.align		4
.L_0:
        /*0004*/ 	.word	index@(triton_poi_fused_add_1)
        /*0008*/ 	.word	0x00000010


	//----- nvinfo : EIATTR_MIN_STACK_SIZE
	.align		4
.L_1:
        /*000c*/ 	.byte	0x04, 0x12
        /*000e*/ 	.short	(.L_3 - .L_2)
	.align		4
.L_2:
        /*0010*/ 	.word	index@(triton_poi_fused_add_1)
        /*0014*/ 	.word	0x00000000


	//----- nvinfo : EIATTR_FRAME_SIZE
	.align		4
.L_3:
        /*0018*/ 	.byte	0x04, 0x11
        /*001a*/ 	.short	(.L_5 - .L_4)
	.align		4
.L_4:
        /*001c*/ 	.word	index@(triton_poi_fused_add_1)
        /*0020*/ 	.word	0x00000000


	//----- nvinfo : EIATTR_MIN_STACK_SIZE
	.align		4
.L_5:
        /*0024*/ 	.byte	0x04, 0x12
        /*0026*/ 	.short	(.L_7 - .L_6)
	.align		4
.L_6:
        /*0028*/ 	.word	index@(triton_poi_fused_add_1)
        /*002c*/ 	.word	0x00000000
.L_7:


//--------------------- .nv.info.triton_poi_fused_add_1 --------------------------
	.section	.nv.info.triton_poi_fused_add_1,"",@"SHT_CUDA_INFO"
	.sectionflags	@""
	.align	4


	//----- nvinfo : EIATTR_CUDA_API_VERSION
	.align		4
        /*0000*/ 	.byte	0x04, 0x37
        /*0002*/ 	.short	(.L_9 - .L_8)
.L_8:
        /*0004*/ 	.word	0x0000007c


	//----- nvinfo : EIATTR_KPARAM_INFO
	.align		4
.L_9:
        /*0008*/ 	.byte	0x04, 0x17
        /*000a*/ 	.short	(.L_11 - .L_10)
.L_10:
        /*000c*/ 	.word	0x00000000
        /*0010*/ 	.short	0x0003
        /*0012*/ 	.short	0x0018
        /*0014*/ 	.byte	0x00, 0xf0, 0x11, 0x00


	//----- nvinfo : EIATTR_KPARAM_INFO
	.align		4
.L_11:
        /*0018*/ 	.byte	0x04, 0x17
        /*001a*/ 	.short	(.L_13 - .L_12)
.L_12:
        /*001c*/ 	.word	0x00000000
        /*0020*/ 	.short	0x0002
        /*0022*/ 	.short	0x0010
        /*0024*/ 	.byte	0x00, 0xf4, 0x21, 0x00


	//----- nvinfo : EIATTR_KPARAM_INFO
	.align		4
.L_13:
        /*0028*/ 	.byte	0x04, 0x17
        /*002a*/ 	.short	(.L_15 - .L_14)
.L_14:
        /*002c*/ 	.word	0x00000000
        /*0030*/ 	.short	0x0001
        /*0032*/ 	.short	0x0008
        /*0034*/ 	.byte	0x00, 0xf4, 0x21, 0x00


	//----- nvinfo : EIATTR_KPARAM_INFO
	.align		4
.L_15:
        /*0038*/ 	.byte	0x04, 0x17
        /*003a*/ 	.short	(.L_17 - .L_16)
.L_16:
        /*003c*/ 	.word	0x00000000
        /*0040*/ 	.short	0x0000
        /*0042*/ 	.short	0x0000
        /*0044*/ 	.byte	0x00, 0xf4, 0x21, 0x00


	//----- nvinfo : EIATTR_SPARSE_MMA_MASK
	.align		4
.L_17:
        /*0048*/ 	.byte	0x03, 0x50
        /*004a*/ 	.short	0x0000


	//----- nvinfo : EIATTR_MAXREG_COUNT
	.align		4
        /*004c*/ 	.byte	0x03, 0x1b
        /*004e*/ 	.short	0x00ff


	//----- nvinfo : EIATTR_EXIT_INSTR_OFFSETS
	.align		4
        /*0050*/ 	.byte	0x04, 0x1c
        /*0052*/ 	.short	(.L_19 - .L_18)


	//   ....[0]....
.L_18:
        /*0054*/ 	.word	0x000001f0


	//   ....[1]....
        /*0058*/ 	.word	0x00000210


	//----- nvinfo : EIATTR_REQNTID
	.align		4
.L_19:
        /*005c*/ 	.byte	0x04, 0x10
        /*005e*/ 	.short	(.L_21 - .L_20)
.L_20:
        /*0060*/ 	.word	0x00000080
        /*0064*/ 	.word	0x00000001
        /*0068*/ 	.word	0x00000001


	//----- nvinfo : EIATTR_CBANK_PARAM_SIZE
	.align		4
.L_21:
        /*006c*/ 	.byte	0x03, 0x19
        /*006e*/ 	.short	0x001c


	//----- nvinfo : EIATTR_PARAM_CBANK
	.align		4
        /*0070*/ 	.byte	0x04, 0x0a
        /*0072*/ 	.short	(.L_23 - .L_22)
	.align		4
.L_22:
        /*0074*/ 	.word	index@(.nv.constant0.triton_poi_fused_add_1)
        /*0078*/ 	.short	0x0210
        /*007a*/ 	.short	0x001c


	//----- nvinfo : EIATTR_SW_WAR
	.align		4
.L_23:
        /*007c*/ 	.byte	0x04, 0x36
        /*007e*/ 	.short	(.L_25 - .L_24)
.L_24:
        /*0080*/ 	.word	0x00000008
.L_25:


//--------------------- .nv.callgraph             --------------------------
	.section	.nv.callgraph,"",@"SHT_CUDA_CALLGRAPH"
	.align	4
	.sectionentsize	8
	.align		4
        /*0000*/ 	.word	0x00000000
	.align		4
        /*0004*/ 	.word	0xffffffff
	.align		4
        /*0008*/ 	.word	0x00000000
	.align		4
        /*000c*/ 	.word	0xfffffffe
	.align		4
        /*0010*/ 	.word	0x00000000
	.align		4
        /*0014*/ 	.word	0xfffffffd
	.align		4
        /*0018*/ 	.word	0x00000000
	.align		4
        /*001c*/ 	.word	0xfffffffc


//--------------------- .text.triton_poi_fused_add_1 --------------------------
	.section	.text.triton_poi_fused_add_1,"ax",@progbits
	.align	128
        .global         triton_poi_fused_add_1
        .type           triton_poi_fused_add_1,@function
        .size           triton_poi_fused_add_1,(.L_x_1 - triton_poi_fused_add_1)
        .other          triton_poi_fused_add_1,@"STO_CUDA_ENTRY STV_DEFAULT"
triton_poi_fused_add_1:
.text.triton_poi_fused_add_1:
[----:B------:R-:W0:Y:S02]  /*0000*/  LDC R1, c[0x0][0x28] ;  /* 0x00000a00ff017b82 */ /* 0x000e240000000800 */
[----:B------:R-:W1:Y:S01]  /*0010*/  S2R R0, SR_TID.X ;  /* 0x0000000000007919 */ /* 0x000e620000002100 */
[----:B------:R-:W2:Y:S01]  /*0020*/  LDC.64 R6, c[0x0][0x220] ;  /* 0x00008800ff067b82 */ /* 0x000ea20000000a00 */
[----:B------:R-:W-:Y:S01]  /*0030*/  HFMA2.MMA R13, -RZ, RZ, 0, 0 ;  /* 0x00000000ff0d7435 */ /* 0x000fe200000001ff */
[----:B------:R-:W-:Y:S01]  /*0040*/  ULDC.64 UR4, c[0x0][0x208] ;  /* 0x0000820000047ab9 */ /* 0x000fe20000000a00 */
[----:B------:R-:W3:Y:S05]  /*0050*/  S2R R9, SR_CTAID.X ;  /* 0x0000000000097919 */ /* 0x000eea0000002500 */
[----:B------:R-:W4:Y:S01]  /*0060*/  LDC.64 R4, c[0x0][0x210] ;  /* 0x00008400ff047b82 */ /* 0x000f220000000a00 */
[----:B-1----:R-:W-:-:S02]  /*0070*/  LOP3.LUT R0, R0, 0x7f, RZ, 0xc0, !PT ;  /* 0x0000007f00007812 */ /* 0x002fc400078ec0ff */
[----:B---3--:R-:W-:-:S03]  /*0080*/  SHF.R.S32.HI R2, RZ, 0x18, R9 ;  /* 0x00000018ff027819 */ /* 0x008fc60000011409 */
[----:B------:R-:W-:Y:S01]  /*0090*/  IMAD R9, R9, 0x80, R0 ;  /* 0x0000008009097824 */ /* 0x000fe200078e0200 */
[----:B------:R-:W-:-:S03]  /*00a0*/  SGXT R0, R2, 0x1 ;  /* 0x000000010200781a */ /* 0x000fc60000000200 */
[C---:B----4-:R-:W-:Y:S01]  /*00b0*/  IMAD.WIDE R4, R9.reuse, 0x4, R4 ;  /* 0x0000000409047825 */ /* 0x050fe200078e0204 */
[----:B------:R-:W1:Y:S01]  /*00c0*/  LDC.64 R2, c[0x0][0x218] ;  /* 0x00008600ff027b82 */ /* 0x000e620000000a00 */
[----:B------:R-:W-:Y:S02]  /*00d0*/  ISETP.GE.AND P0, PT, R9, 0x400, PT ;  /* 0x000004000900780c */ /* 0x000fe40003f06270 */
[CC--:B------:R-:W-:Y:S02]  /*00e0*/  LEA.HI R8, R0.reuse, R9.reuse, RZ, 0x4 ;  /* 0x0000000900087211 */ /* 0x0c0fe400078f20ff */
[----:B------:R-:W-:Y:S02]  /*00f0*/  LEA.HI R0, R0, R9, RZ, 0x8 ;  /* 0x0000000900007211 */ /* 0x000fe400078f40ff */
[----:B------:R-:W-:Y:S02]  /*0100*/  SHF.R.S32.HI R8, RZ, 0x4, R8 ;  /* 0x00000004ff087819 */ /* 0x000fe40000011408 */
[----:B------:R-:W-:-:S02]  /*0110*/  LOP3.LUT R0, R0, 0xffffff00, RZ, 0xc0, !PT ;  /* 0xffffff0000007812 */ /* 0x000fc400078ec0ff */
[----:B------:R-:W-:-:S04]  /*0120*/  LEA.HI R10, R8, R8, RZ, 0x2 ;  /* 0x00000008080a7211 */ /* 0x000fc800078f10ff */
[----:B------:R-:W-:-:S05]  /*0130*/  LOP3.LUT R11, R10, 0xfffffffc, RZ, 0xc0, !PT ;  /* 0xfffffffc0a0b7812 */ /* 0x000fca00078ec0ff */
[----:B------:R-:W-:Y:S02]  /*0140*/  IMAD.IADD R11, R8, 0x1, -R11 ;  /* 0x00000001080b7824 */ /* 0x000fe400078e0a0b */
[----:B------:R-:W-:Y:S02]  /*0150*/  IMAD.MOV.U32 R8, RZ, RZ, RZ ;  /* 0x000000ffff087224 */ /* 0x000fe400078e00ff */
[----:B--2---:R-:W-:-:S04]  /*0160*/  IMAD.WIDE R6, R11, 0x4, R6 ;  /* 0x000000040b067825 */ /* 0x004fc800078e0206 */
[----:B------:R-:W-:Y:S01]  /*0170*/  IMAD.IADD R11, R9, 0x1, -R0 ;  /* 0x00000001090b7824 */ /* 0x000fe200078e0a00 */
[----:B------:R-:W-:Y:S01]  /*0180*/  MOV R0, RZ ;  /* 0x000000ff00007202 */ /* 0x000fe20000000f00 */
[----:B------:R-:W2:Y:S02]  /*0190*/  @!P0 LDG.E.EL R13, desc[UR4][R6.64] ;  /* 0x00000004060d8981 */ /* 0x000ea4000c2e1900 */
[----:B-1----:R-:W-:Y:S02]  /*01a0*/  IMAD.WIDE R2, R11, 0x4, R2 ;  /* 0x000000040b027825 */ /* 0x002fe400078e0202 */
[----:B------:R-:W2:Y:S04]  /*01b0*/  @!P0 LDG.E R8, desc[UR4][R4.64] ;  /* 0x0000000404088981 */ /* 0x000ea8000c1e1900 */
[----:B------:R-:W3:Y:S01]  /*01c0*/  @!P0 LDG.E.EL R0, desc[UR4][R2.64] ;  /* 0x0000000402008981 */ /* 0x000ee2000c2e1900 */
[----:B--2---:R-:W-:-:S04]  /*01d0*/  FADD R13, R13, R8 ;  /* 0x000000080d0d7221 */ /* 0x004fc80000000000 */
[----:B---3--:R-:W-:Y:S01]  /*01e0*/  FADD R13, R13, R0 ;  /* 0x000000000d0d7221 */ /* 0x008fe20000000000 */
[----:B------:R-:W-:Y:S06]  /*01f0*/  @P0 EXIT ;  /* 0x000000000000094d */ /* 0x000fec0003800000 */
[----:B------:R-:W-:Y:S01]  /*0200*/  STG.E desc[UR4][R4.64], R13 ;  /* 0x0000000d04007986 */ /* 0x000fe2000c101904 */
[----:B------:R-:W-:Y:S05]  /*0210*/  EXIT ;  /* 0x000000000000794d */ /* 0x000fea0003800000 */
.L_x_0:
[----:B------:R-:W-:-:S00]  /*0220*/  BRA `(.L_x_0) ;  /* 0xfffffffc00fc7947 */ /* 0x000fc0000383ffff */
[----:B------:R-:W-:-:S00]  /*0230*/  NOP ;  /* 0x0000000000007918 */ /* 0x000fc00000000000 */
        /* <DEDUP_REMOVED lines=12> */
.L_x_1:


//--------------------- .nv.constant0.triton_poi_fused_add_1 --------------------------
	.section	.nv.constant0.triton_poi_fused_add_1,"a",@progbits
	.sectionflags	@""
	.align	4
.nv.constant0.triton_poi_fused_add_1:
	.zero		556
